	.headerflags	@"EF_CUDA_TEXMODE_UNIFIED EF_CUDA_64BIT_ADDRESS EF_CUDA_ACCELERATORS EF_CUDA_SM90 EF_CUDA_VIRTUAL_SM(EF_CUDA_SM90)"
	.elftype	@"ET_EXEC"


//--------------------- .nv.info                  --------------------------
	.section	.nv.info,"",@"SHT_CUDA_INFO"
	.align	4


	//----- nvinfo : EIATTR_REGCOUNT
	.align		4
        /*0000*/ 	.byte	0x04, 0x2f
        /*0002*/ 	.short	(.L_1 - .L_0)
	.align		4
.L_0:
        /*0004*/ 	.word	index@(triton_per_fused_abs_index_put_lift_fresh_pow_sub_sum_0)
        /*0008*/ 	.word	0x0000000f


	//----- nvinfo : EIATTR_MIN_STACK_SIZE
	.align		4
.L_1:
        /*000c*/ 	.byte	0x04, 0x12
        /*000e*/ 	.short	(.L_3 - .L_2)
	.align		4
.L_2:
        /*0010*/ 	.word	index@(triton_per_fused_abs_index_put_lift_fresh_pow_sub_sum_0)
        /*0014*/ 	.word	0x00000000


	//----- nvinfo : EIATTR_FRAME_SIZE
	.align		4
.L_3:
        /*0018*/ 	.byte	0x04, 0x11
        /*001a*/ 	.short	(.L_5 - .L_4)
	.align		4
.L_4:
        /*001c*/ 	.word	index@(triton_per_fused_abs_index_put_lift_fresh_pow_sub_sum_0)
        /*0020*/ 	.word	0x00000000


	//----- nvinfo : EIATTR_MIN_STACK_SIZE
	.align		4
.L_5:
        /*0024*/ 	.byte	0x04, 0x12
        /*0026*/ 	.short	(.L_7 - .L_6)
	.align		4
.L_6:
        /*0028*/ 	.word	index@(triton_per_fused_abs_index_put_lift_fresh_pow_sub_sum_0)
        /*002c*/ 	.word	0x00000000
.L_7:


//--------------------- .nv.info.triton_per_fused_abs_index_put_lift_fresh_pow_sub_sum_0 --------------------------
	.section	.nv.info.triton_per_fused_abs_index_put_lift_fresh_pow_sub_sum_0,"",@"SHT_CUDA_INFO"
	.sectionflags	@""
	.align	4


	//----- nvinfo : EIATTR_CUDA_API_VERSION
	.align		4
        /*0000*/ 	.byte	0x04, 0x37
        /*0002*/ 	.short	(.L_9 - .L_8)
.L_8:
        /*0004*/ 	.word	0x0000007c


	//----- nvinfo : EIATTR_KPARAM_INFO
	.align		4
.L_9:
        /*0008*/ 	.byte	0x04, 0x17
        /*000a*/ 	.short	(.L_11 - .L_10)
.L_10:
        /*000c*/ 	.word	0x00000000
        /*0010*/ 	.short	0x0003
        /*0012*/ 	.short	0x0018
        /*0014*/ 	.byte	0x00, 0xf0, 0x11, 0x00


	//----- nvinfo : EIATTR_KPARAM_INFO
	.align		4
.L_11:
        /*0018*/ 	.byte	0x04, 0x17
        /*001a*/ 	.short	(.L_13 - .L_12)
.L_12:
        /*001c*/ 	.word	0x00000000
        /*0020*/ 	.short	0x0002
        /*0022*/ 	.short	0x0010
        /*0024*/ 	.byte	0x00, 0xf4, 0x21, 0x00


	//----- nvinfo : EIATTR_KPARAM_INFO
	.align		4
.L_13:
        /*0028*/ 	.byte	0x04, 0x17
        /*002a*/ 	.short	(.L_15 - .L_14)
.L_14:
        /*002c*/ 	.word	0x00000000
        /*0030*/ 	.short	0x0001
        /*0032*/ 	.short	0x0008
        /*0034*/ 	.byte	0x00, 0xf4, 0x21, 0x00


	//----- nvinfo : EIATTR_KPARAM_INFO
	.align		4
.L_15:
        /*0038*/ 	.byte	0x04, 0x17
        /*003a*/ 	.short	(.L_17 - .L_16)
.L_16:
        /*003c*/ 	.word	0x00000000
        /*0040*/ 	.short	0x0000
        /*0042*/ 	.short	0x0000
        /*0044*/ 	.byte	0x00, 0xf4, 0x21, 0x00


	//----- nvinfo : EIATTR_SPARSE_MMA_MASK
	.align		4
.L_17:
        /*0048*/ 	.byte	0x03, 0x50
        /*004a*/ 	.short	0x0000


	//----- nvinfo : EIATTR_MAXREG_COUNT
	.align		4
        /*004c*/ 	.byte	0x03, 0x1b
        /*004e*/ 	.short	0x00ff


	//----- nvinfo : EIATTR_COOP_GROUP_MASK_REGIDS
	.align		4
        /*0050*/ 	.byte	0x04, 0x29
        /*0052*/ 	.short	(.L_19 - .L_18)


	//   ....[0]....
.L_18:
        /*0054*/ 	.word	0xffffffff


	//   ....[1]....
        /*0058*/ 	.word	0xffffffff


	//   ....[2]....
        /*005c*/ 	.word	0xffffffff


	//   ....[3]....
        /*0060*/ 	.word	0xffffffff


	//   ....[4]....
        /*0064*/ 	.word	0xffffffff


	//   ....[5]....
        /*0068*/ 	.word	0xffffffff


	//----- nvinfo : EIATTR_COOP_GROUP_INSTR_OFFSETS
	.align		4
.L_19:
        /*006c*/ 	.byte	0x04, 0x28
        /*006e*/ 	.short	(.L_21 - .L_20)


	//   ....[0]....
.L_20:
        /*0070*/ 	.word	0x00000230


	//   ....[1]....
        /*0074*/ 	.word	0x00000250


	//   ....[2]....
        /*0078*/ 	.word	0x00000280


	//   ....[3]....
        /*007c*/ 	.word	0x000002b0


	//   ....[4]....
        /*0080*/ 	.word	0x000002e0


	//   ....[5]....
        /*0084*/ 	.word	0x00000350


	//----- nvinfo : EIATTR_EXIT_INSTR_OFFSETS
	.align		4
.L_21:
        /*0088*/ 	.byte	0x04, 0x1c
        /*008a*/ 	.short	(.L_23 - .L_22)


	//   ....[0]....
.L_22:
        /*008c*/ 	.word	0x000003b0


	//   ....[1]....
        /*0090*/ 	.word	0x000003f0


	//----- nvinfo : EIATTR_REQNTID
	.align		4
.L_23:
        /*0094*/ 	.byte	0x04, 0x10
        /*0096*/ 	.short	(.L_25 - .L_24)
.L_24:
        /*0098*/ 	.word	0x00000040
        /*009c*/ 	.word	0x00000001
        /*00a0*/ 	.word	0x00000001


	//----- nvinfo : EIATTR_CBANK_PARAM_SIZE
	.align		4
.L_25:
        /*00a4*/ 	.byte	0x03, 0x19
        /*00a6*/ 	.short	0x001c


	//----- nvinfo : EIATTR_PARAM_CBANK
	.align		4
        /*00a8*/ 	.byte	0x04, 0x0a
        /*00aa*/ 	.short	(.L_27 - .L_26)
	.align		4
.L_26:
        /*00ac*/ 	.word	index@(.nv.constant0.triton_per_fused_abs_index_put_lift_fresh_pow_sub_sum_0)
        /*00b0*/ 	.short	0x0210
        /*00b2*/ 	.short	0x001c


	//----- nvinfo : EIATTR_SW_WAR
	.align		4
.L_27:
        /*00b4*/ 	.byte	0x04, 0x36
        /*00b6*/ 	.short	(.L_29 - .L_28)
.L_28:
        /*00b8*/ 	.word	0x00000008
.L_29:


//--------------------- .nv.callgraph             --------------------------
	.section	.nv.callgraph,"",@"SHT_CUDA_CALLGRAPH"
	.align	4
	.sectionentsize	8
	.align		4
        /*0000*/ 	.word	0x00000000
	.align		4
        /*0004*/ 	.word	0xffffffff
	.align		4
        /*0008*/ 	.word	0x00000000
	.align		4
        /*000c*/ 	.word	0xfffffffe
	.align		4
        /*0010*/ 	.word	0x00000000
	.align		4
        /*0014*/ 	.word	0xfffffffd
	.align		4
        /*0018*/ 	.word	0x00000000
	.align		4
        /*001c*/ 	.word	0xfffffffc


//--------------------- .text.triton_per_fused_abs_index_put_lift_fresh_pow_sub_sum_0 --------------------------
	.section	.text.triton_per_fused_abs_index_put_lift_fresh_pow_sub_sum_0,"ax",@progbits
	.sectionflags	@"SHF_BARRIERS=1"
	.align	128
        .global         triton_per_fused_abs_index_put_lift_fresh_pow_sub_sum_0
        .type           triton_per_fused_abs_index_put_lift_fresh_pow_sub_sum_0,@function
        .size           triton_per_fused_abs_index_put_lift_fresh_pow_sub_sum_0,(.L_x_1 - triton_per_fused_abs_index_put_lift_fresh_pow_sub_sum_0)
        .other          triton_per_fused_abs_index_put_lift_fresh_pow_sub_sum_0,@"STO_CUDA_ENTRY STV_DEFAULT"
triton_per_fused_abs_index_put_lift_fresh_pow_sub_sum_0:
.text.triton_per_fused_abs_index_put_lift_fresh_pow_sub_sum_0:
[----:B------:R-:W0:Y:S02]  /*0000*/  LDC R1, c[0x0][0x28] ;  /* 0x00000a00ff017b82 */ /* 0x000e240000000800 */
[----:B------:R-:W1:Y:S01]  /*0010*/  S2R R12, SR_TID.X ;  /* 0x00000000000c7919 */ /* 0x000e620000002100 */
[----:B------:R-:W2:Y:S01]  /*0020*/  LDC.64 R4, c[0x0][0x210] ;  /* 0x00008400ff047b82 */ /* 0x000ea20000000a00 */
[----:B------:R-:W-:-:S07]  /*0030*/  ULDC.64 UR6, c[0x0][0x208] ;  /* 0x0000820000067ab9 */ /* 0x000fce0000000a00 */
[----:B------:R-:W3:Y:S01]  /*0040*/  LDC.64 R8, c[0x0][0x218] ;  /* 0x00008600ff087b82 */ /* 0x000ee20000000a00 */
[----:B-1----:R-:W-:-:S04]  /*0050*/  SHF.L.U32 R0, R12, 0x2, RZ ;  /* 0x000000020c007819 */ /* 0x002fc800000006ff */
[----:B------:R-:W-:-:S05]  /*0060*/  LOP3.LUT R3, R0, 0xfc, RZ, 0xc0, !PT ;  /* 0x000000fc00037812 */ /* 0x000fca00078ec0ff */
[----:B--2---:R-:W-:-:S04]  /*0070*/  IMAD.WIDE.U32 R4, R3, 0x4, R4 ;  /* 0x0000000403047825 */ /* 0x004fc800078e0004 */
[----:B---3--:R-:W-:Y:S02]  /*0080*/  IMAD.WIDE.U32 R8, R3, 0x4, R8 ;  /* 0x0000000403087825 */ /* 0x008fe400078e0008 */
[----:B------:R-:W2:Y:S04]  /*0090*/  LDG.E.128 R4, desc[UR6][R4.64] ;  /* 0x0000000604047981 */ /* 0x000ea8000c1e1d00 */
[----:B------:R-:W2:Y:S01]  /*00a0*/  LDG.E.128 R8, desc[UR6][R8.64] ;  /* 0x0000000608087981 */ /* 0x000ea2000c1e1d00 */
[----:B------:R-:W1:Y:S01]  /*00b0*/  S2UR UR5, SR_CgaCtaId ;  /* 0x00000000000579c3 */ /* 0x000e620000008800 */
[----:B------:R-:W-:Y:S02]  /*00c0*/  UMOV UR4, 0x400 ;  /* 0x0000040000047882 */ /* 0x000fe40000000000 */
[----:B-1----:R-:W-:Y:S01]  /*00d0*/  UPRMT UR4, UR5, 0x654, UR4 ;  /* 0x0000065405047896 */ /* 0x002fe20008000004 */
[----:B--2---:R-:W-:Y:S01]  /*00e0*/  FADD R3, R4, -R8 ;  /* 0x8000000804037221 */ /* 0x004fe20000000000 */
[----:B------:R-:W-:Y:S01]  /*00f0*/  FADD R6, R6, -R10 ;  /* 0x8000000a06067221 */ /* 0x000fe20000000000 */
[----:B------:R-:W-:Y:S01]  /*0100*/  FADD R10, R5, -R9 ;  /* 0x80000009050a7221 */ /* 0x000fe20000000000 */
[----:B------:R-:W-:-:S02]  /*0110*/  FADD R7, R7, -R11 ;  /* 0x8000000b07077221 */ /* 0x000fc40000000000 */
[C---:B------:R-:W-:Y:S01]  /*0120*/  FSETP.GEU.AND P1, PT, |R3|.reuse, 1, PT ;  /* 0x3f8000000300780b */ /* 0x040fe20003f2e200 */
[----:B------:R-:W-:Y:S01]  /*0130*/  FMUL R3, R3, R3 ;  /* 0x0000000303037220 */ /* 0x000fe20000400000 */
[C---:B------:R-:W-:Y:S01]  /*0140*/  FMUL R11, R10.reuse, R10 ;  /* 0x0000000a0a0b7220 */ /* 0x040fe20000400000 */
[----:B------:R-:W-:Y:S02]  /*0150*/  FSETP.GEU.AND P2, PT, |R10|, 1, PT ;  /* 0x3f8000000a00780b */ /* 0x000fe40003f4e200 */
[C---:B------:R-:W-:Y:S01]  /*0160*/  FSETP.GEU.AND P0, PT, |R6|.reuse, 1, PT ;  /* 0x3f8000000600780b */ /* 0x040fe20003f0e200 */
[----:B------:R-:W-:Y:S01]  /*0170*/  FMUL R6, R6, R6 ;  /* 0x0000000606067220 */ /* 0x000fe20000400000 */
[----:B------:R-:W-:Y:S02]  /*0180*/  FSEL R4, R3, RZ, P1 ;  /* 0x000000ff03047208 */ /* 0x000fe40000800000 */
[----:B------:R-:W-:Y:S02]  /*0190*/  FSEL R11, R11, RZ, P2 ;  /* 0x000000ff0b0b7208 */ /* 0x000fe40001000000 */
[C---:B------:R-:W-:Y:S01]  /*01a0*/  FSETP.GEU.AND P1, PT, |R7|.reuse, 1, PT ;  /* 0x3f8000000700780b */ /* 0x040fe20003f2e200 */
[----:B------:R-:W-:Y:S01]  /*01b0*/  FMUL R7, R7, R7 ;  /* 0x0000000707077220 */ /* 0x000fe20000400000 */
[----:B------:R-:W-:Y:S01]  /*01c0*/  FSEL R6, R6, RZ, P0 ;  /* 0x000000ff06067208 */ /* 0x000fe20000000000 */
[----:B------:R-:W-:Y:S01]  /*01d0*/  FADD R11, R11, R4 ;  /* 0x000000040b0b7221 */ /* 0x000fe20000000000 */
[----:B------:R-:W-:-:S02]  /*01e0*/  LOP3.LUT P0, RZ, R12, 0x1f, RZ, 0xc0, !PT ;  /* 0x0000001f0cff7812 */ /* 0x000fc4000780c0ff */
[----:B------:R-:W-:Y:S01]  /*01f0*/  FSEL R7, R7, RZ, P1 ;  /* 0x000000ff07077208 */ /* 0x000fe20000800000 */
[----:B------:R-:W-:Y:S01]  /*0200*/  FADD R6, R6, R11 ;  /* 0x0000000b06067221 */ /* 0x000fe20000000000 */
[----:B------:R-:W-:-:S03]  /*0210*/  ISETP.GE.AND P1, PT, R12, 0x2, PT ;  /* 0x000000020c00780c */ /* 0x000fc60003f26270 */
[----:B------:R-:W-:-:S05]  /*0220*/  FADD R6, R7, R6 ;  /* 0x0000000607067221 */ /* 0x000fca0000000000 */
[----:B------:R-:W1:Y:S02]  /*0230*/  SHFL.BFLY PT, R3, R6, 0x10, 0x1f ;  /* 0x0e001f0006037f89 */ /* 0x000e6400000e0000 */
[----:B-1----:R-:W-:-:S05]  /*0240*/  FADD R3, R6, R3 ;  /* 0x0000000306037221 */ /* 0x002fca0000000000 */
[----:B------:R-:W1:Y:S02]  /*0250*/  SHFL.BFLY PT, R4, R3, 0x8, 0x1f ;  /* 0x0d001f0003047f89 */ /* 0x000e6400000e0000 */
[----:B-1----:R-:W-:Y:S01]  /*0260*/  FADD R4, R3, R4 ;  /* 0x0000000403047221 */ /* 0x002fe20000000000 */
[----:B------:R-:W-:-:S04]  /*0270*/  SHF.R.U32.HI R3, RZ, 0x3, R12 ;  /* 0x00000003ff037819 */ /* 0x000fc8000001160c */
[----:B------:R-:W1:Y:S02]  /*0280*/  SHFL.BFLY PT, R5, R4, 0x4, 0x1f ;  /* 0x0c801f0004057f89 */ /* 0x000e6400000e0000 */
[----:B-1----:R-:W-:Y:S01]  /*0290*/  FADD R5, R4, R5 ;  /* 0x0000000504057221 */ /* 0x002fe20000000000 */
[----:B------:R-:W-:-:S04]  /*02a0*/  LOP3.LUT R4, R3, 0x4, RZ, 0xc0, !PT ;  /* 0x0000000403047812 */ /* 0x000fc800078ec0ff */
[----:B------:R-:W1:Y:S02]  /*02b0*/  SHFL.BFLY PT, R8, R5, 0x2, 0x1f ;  /* 0x0c401f0005087f89 */ /* 0x000e6400000e0000 */
[----:B-1----:R-:W-:Y:S01]  /*02c0*/  FADD R8, R5, R8 ;  /* 0x0000000805087221 */ /* 0x002fe20000000000 */
[----:B------:R-:W-:-:S04]  /*02d0*/  LOP3.LUT R5, R12, 0x1, RZ, 0xc0, !PT ;  /* 0x000000010c057812 */ /* 0x000fc800078ec0ff */
[----:B------:R-:W1:Y:S02]  /*02e0*/  SHFL.BFLY PT, R7, R8, 0x1, 0x1f ;  /* 0x0c201f0008077f89 */ /* 0x000e6400000e0000 */
[----:B-1----:R-:W-:-:S05]  /*02f0*/  FADD R7, R8, R7 ;  /* 0x0000000708077221 */ /* 0x002fca0000000000 */
[----:B------:R-:W-:Y:S01]  /*0300*/  @!P0 STS [R4+UR4], R7 ;  /* 0x0000000704008988 */ /* 0x000fe20008000804 */
[----:B------:R-:W-:Y:S01]  /*0310*/  BAR.SYNC.DEFER_BLOCKING 0x0 ;  /* 0x0000000000007b1d */ /* 0x000fe20000010000 */
[----:B------:R-:W-:-:S04]  /*0320*/  ISETP.NE.U32.AND P0, PT, R5, 0x1, PT ;  /* 0x000000010500780c */ /* 0x000fc80003f05070 */
[----:B------:R-:W-:Y:S01]  /*0330*/  ISETP.LT.AND P0, PT, R12, 0x2, P0 ;  /* 0x000000020c00780c */ /* 0x000fe20000701270 */
[----:B------:R-:W1:Y:S04]  /*0340*/  @!P1 LDS R2, [R0+UR4] ;  /* 0x0000000400029984 */ /* 0x000e680008000800 */
[----:B-1----:R-:W1:Y:S02]  /*0350*/  SHFL.BFLY PT, R3, R2, 0x1, 0x1f ;  /* 0x0c201f0002037f89 */ /* 0x002e6400000e0000 */
[----:B-1----:R-:W-:-:S06]  /*0360*/  FADD R3, R2, R3 ;  /* 0x0000000302037221 */ /* 0x002fcc0000000000 */
[----:B------:R1:W-:Y:S01]  /*0370*/  @P0 STS [R0+UR4], R3 ;  /* 0x0000000300000988 */ /* 0x0003e20008000804 */
[----:B------:R-:W-:Y:S01]  /*0380*/  BAR.SYNC.DEFER_BLOCKING 0x0 ;  /* 0x0000000000007b1d */ /* 0x000fe20000010000 */
[----:B------:R-:W-:-:S05]  /*0390*/  LOP3.LUT P0, RZ, R12, 0x3f, RZ, 0xc0, !PT ;  /* 0x0000003f0cff7812 */ /* 0x000fca000780c0ff */
[----:B------:R-:W2:Y:S08]  /*03a0*/  LDS R5, [UR4] ;  /* 0x00000004ff057984 */ /* 0x000eb00008000800 */
[----:B-1----:R-:W-:Y:S05]  /*03b0*/  @P0 EXIT ;  /* 0x000000000000094d */ /* 0x002fea0003800000 */
[----:B------:R-:W0:Y:S01]  /*03c0*/  LDC.64 R2, c[0x0][0x220] ;  /* 0x00008800ff027b82 */ /* 0x000e220000000a00 */
[----:B--2---:R-:W-:-:S05]  /*03d0*/  FADD R5, RZ, R5 ;  /* 0x00000005ff057221 */ /* 0x004fca0000000000 */
[----:B0-----:R-:W-:Y:S01]  /*03e0*/  STG.E desc[UR6][R2.64], R5 ;  /* 0x0000000502007986 */ /* 0x001fe2000c101906 */
[----:B------:R-:W-:Y:S05]  /*03f0*/  EXIT ;  /* 0x000000000000794d */ /* 0x000fea0003800000 */
.L_x_0:
[----:B------:R-:W-:-:S00]  /*0400*/  BRA `(.L_x_0) ;  /* 0xfffffffc00fc7947 */ /* 0x000fc0000383ffff */
[----:B------:R-:W-:-:S00]  /*0410*/  NOP ;  /* 0x0000000000007918 */ /* 0x000fc00000000000 */
        /* <DEDUP_REMOVED lines=14> */
.L_x_1:


//--------------------- .nv.shared.triton_per_fused_abs_index_put_lift_fresh_pow_sub_sum_0 --------------------------
	.section	.nv.shared.triton_per_fused_abs_index_put_lift_fresh_pow_sub_sum_0,"aw",@nobits
	.sectionflags	@""
	.align	16
	.zero		1024


//--------------------- .nv.constant0.triton_per_fused_abs_index_put_lift_fresh_pow_sub_sum_0 --------------------------
	.section	.nv.constant0.triton_per_fused_abs_index_put_lift_fresh_pow_sub_sum_0,"a",@progbits
	.sectionflags	@""
	.align	4
.nv.constant0.triton_per_fused_abs_index_put_lift_fresh_pow_sub_sum_0:
	.zero		556
